//
// Generated by NVIDIA NVVM Compiler
//
// Compiler Build ID: CL-36424714
// Cuda compilation tools, release 13.0, V13.0.88
// Based on NVVM 20.0.0
//

.version 9.0
.target sm_100
.address_size 64

	// .globl	KernelPitched

.visible .entry KernelPitched(
	.param .u64 .ptr .align 1 KernelPitched_param_0,
	.param .u64 KernelPitched_param_1,
	.param .u32 KernelPitched_param_2,
	.param .u32 KernelPitched_param_3
)
{
	.reg .pred 	%p<4>;
	.reg .b32 	%r<13>;
	.reg .b32 	%f<3>;
	.reg .b64 	%rd<8>;

	ld.param.u64 	%rd1, [KernelPitched_param_0];
	ld.param.u64 	%rd2, [KernelPitched_param_1];
	ld.param.u32 	%r3, [KernelPitched_param_2];
	ld.param.u32 	%r4, [KernelPitched_param_3];
	mov.u32 	%r6, %ctaid.x;
	mov.u32 	%r7, %ntid.x;
	mov.u32 	%r8, %tid.x;
	mad.lo.s32 	%r1, %r6, %r7, %r8;
	mov.u32 	%r9, %ctaid.y;
	mov.u32 	%r10, %ntid.y;
	mov.u32 	%r11, %tid.y;
	mad.lo.s32 	%r12, %r9, %r10, %r11;
	setp.ge.s32 	%p1, %r1, %r3;
	setp.ge.s32 	%p2, %r12, %r4;
	or.pred  	%p3, %p1, %p2;
	@%p3 bra 	$L__BB0_2;
	cvta.to.global.u64 	%rd3, %rd1;
	cvt.u64.u32 	%rd4, %r12;
	mad.lo.s64 	%rd5, %rd2, %rd4, %rd3;
	mul.wide.s32 	%rd6, %r1, 4;
	add.s64 	%rd7, %rd5, %rd6;
	ld.global.f32 	%f1, [%rd7];
	add.f32 	%f2, %f1, 0f3F800000;
	st.global.f32 	[%rd7], %f2;
$L__BB0_2:
	ret;

}


// ===== COMPILED SASS (sm_100) =====

	.target	sm_100

	.elftype	@"ET_EXEC"


//--------------------- .note.nv.tkinfo           --------------------------
	.section	.note.nv.tkinfo,"",@"SHT_NOTE"
	.sectionflags	@"SHF_NOTE_NV_TKINFO"
	.tkinfo
        /*0018*/ 	.word	0x00000002
        /*0030*/ 	.string	""
        /*0030*/ 	.string	"ptxas"
        /*0030*/ 	.string	"Cuda compilation tools, release 13.0, V13.0.88"
        /*0030*/ 	.string	"Build cuda_13.0.r13.0/compiler.36424714_0"
        /*0030*/ 	.string	"-arch sm_100 -m 64 "



//--------------------- .note.nv.cuinfo           --------------------------
	.section	.note.nv.cuinfo,"",@"SHT_NOTE"
	.sectionflags	@"SHF_NOTE_NV_CUINFO"
        /*0018*/ 	.short	0x0002
        /*001a*/ 	.short	0x0064
        /*001c*/ 	.short	0x0082
	.zero		2


//--------------------- .nv.info                  --------------------------
	.section	.nv.info,"",@"SHT_CUDA_INFO"
	.align	4


	//----- nvinfo : EIATTR_REGCOUNT
	.align		4
        /*0000*/ 	.byte	0x04, 0x2f
        /*0002*/ 	.short	(.L_1 - .L_0)
	.align		4
.L_0:
        /*0004*/ 	.word	index@(KernelPitched)
        /*0008*/ 	.word	0x0000000a


	//----- nvinfo : EIATTR_FRAME_SIZE
	.align		4
.L_1:
        /*000c*/ 	.byte	0x04, 0x11
        /*000e*/ 	.short	(.L_3 - .L_2)
	.align		4
.L_2:
        /*0010*/ 	.word	index@(KernelPitched)
        /*0014*/ 	.word	0x00000000


	//----- nvinfo : EIATTR_MIN_STACK_SIZE
	.align		4
.L_3:
        /*0018*/ 	.byte	0x04, 0x12
        /*001a*/ 	.short	(.L_5 - .L_4)
	.align		4
.L_4:
        /*001c*/ 	.word	index@(KernelPitched)
        /*0020*/ 	.word	0x00000000
.L_5:


//--------------------- .nv.compat                --------------------------
	.section	.nv.compat,"",@"SHT_CUDA_COMPAT_INFO"
	.align	4
        /*0000*/ 	.byte	0x02, 0x09, 0x00, 0x00, 0x02, 0x02, 0x01, 0x00, 0x02, 0x05, 0x05, 0x00, 0x03, 0x07, 0x01, 0x01
        /*0010*/ 	.byte	0x02, 0x03, 0x00, 0x00, 0x02, 0x06, 0x01, 0x00, 0x04, 0x0b, 0x08, 0x00, 0x09, 0x00, 0x00, 0x00
        /*0020*/ 	.byte	0x00, 0x00, 0x00, 0x00


//--------------------- .nv.info.KernelPitched    --------------------------
	.section	.nv.info.KernelPitched,"",@"SHT_CUDA_INFO"
	.sectionflags	@""
	.align	4


	//----- nvinfo : EIATTR_CUDA_API_VERSION
	.align		4
        /*0000*/ 	.byte	0x04, 0x37
        /*0002*/ 	.short	(.L_7 - .L_6)
.L_6:
        /*0004*/ 	.word	0x00000082


	//----- nvinfo : EIATTR_KPARAM_INFO
	.align		4
.L_7:
        /*0008*/ 	.byte	0x04, 0x17
        /*000a*/ 	.short	(.L_9 - .L_8)
.L_8:
        /*000c*/ 	.word	0x00000000
        /*0010*/ 	.short	0x0003
        /*0012*/ 	.short	0x0014
        /*0014*/ 	.byte	0x00, 0xf0, 0x11, 0x00


	//----- nvinfo : EIATTR_KPARAM_INFO
	.align		4
.L_9:
        /*0018*/ 	.byte	0x04, 0x17
        /*001a*/ 	.short	(.L_11 - .L_10)
.L_10:
        /*001c*/ 	.word	0x00000000
        /*0020*/ 	.short	0x0002
        /*0022*/ 	.short	0x0010
        /*0024*/ 	.byte	0x00, 0xf0, 0x11, 0x00


	//----- nvinfo : EIATTR_KPARAM_INFO
	.align		4
.L_11:
        /*0028*/ 	.byte	0x04, 0x17
        /*002a*/ 	.short	(.L_13 - .L_12)
.L_12:
        /*002c*/ 	.word	0x00000000
        /*0030*/ 	.short	0x0001
        /*0032*/ 	.short	0x0008
        /*0034*/ 	.byte	0x00, 0xf0, 0x21, 0x00


	//----- nvinfo : EIATTR_KPARAM_INFO
	.align		4
.L_13:
        /*0038*/ 	.byte	0x04, 0x17
        /*003a*/ 	.short	(.L_15 - .L_14)
.L_14:
        /*003c*/ 	.word	0x00000000
        /*0040*/ 	.short	0x0000
        /*0042*/ 	.short	0x0000
        /*0044*/ 	.byte	0x00, 0xf5, 0x21, 0x00


	//----- nvinfo : EIATTR_SPARSE_MMA_MASK
	.align		4
.L_15:
        /*0048*/ 	.byte	0x03, 0x50
        /*004a*/ 	.short	0x0000


	//----- nvinfo : EIATTR_MAXREG_COUNT
	.align		4
        /*004c*/ 	.byte	0x03, 0x1b
        /*004e*/ 	.short	0x00ff


	//----- nvinfo : EIATTR_MERCURY_ISA_VERSION
	.align		4
        /*0050*/ 	.byte	0x03, 0x5f
        /*0052*/ 	.short	0x0101


	//----- nvinfo : EIATTR_VRC_CTA_INIT_COUNT
	.align		4
        /*0054*/ 	.byte	0x02, 0x4a
	.zero		1
	.zero		1


	//----- nvinfo : EIATTR_EXIT_INSTR_OFFSETS
	.align		4
        /*0058*/ 	.byte	0x04, 0x1c
        /*005a*/ 	.short	(.L_17 - .L_16)


	//   ....[0]....
.L_16:
        /*005c*/ 	.word	0x000000c0


	//   ....[1]....
        /*0060*/ 	.word	0x00000160


	//----- nvinfo : EIATTR_CBANK_PARAM_SIZE
	.align		4
.L_17:
        /*0064*/ 	.byte	0x03, 0x19
        /*0066*/ 	.short	0x0018


	//----- nvinfo : EIATTR_PARAM_CBANK
	.align		4
        /*0068*/ 	.byte	0x04, 0x0a
        /*006a*/ 	.short	(.L_19 - .L_18)
	.align		4
.L_18:
        /*006c*/ 	.word	index@(.nv.constant0.KernelPitched)
        /*0070*/ 	.short	0x0380
        /*0072*/ 	.short	0x0018


	//----- nvinfo : EIATTR_SW_WAR
	.align		4
.L_19:
        /*0074*/ 	.byte	0x04, 0x36
        /*0076*/ 	.short	(.L_21 - .L_20)
.L_20:
        /*0078*/ 	.word	0x00000008
.L_21:


//--------------------- .nv.callgraph             --------------------------
	.section	.nv.callgraph,"",@"SHT_CUDA_CALLGRAPH"
	.align	4
	.sectionentsize	8
	.align		4
        /*0000*/ 	.word	0x00000000
	.align		4
        /*0004*/ 	.word	0xffffffff
	.align		4
        /*0008*/ 	.word	0x00000000
	.align		4
        /*000c*/ 	.word	0xfffffffe
	.align		4
        /*0010*/ 	.word	0x00000000
	.align		4
        /*0014*/ 	.word	0xfffffffd
	.align		4
        /*0018*/ 	.word	0x00000000
	.align		4
        /*001c*/ 	.word	0xfffffffc


//--------------------- .text.KernelPitched       --------------------------
	.section	.text.KernelPitched,"ax",@progbits
	.align	128
        .global         KernelPitched
        .type           KernelPitched,@function
        .size           KernelPitched,(.L_x_1 - KernelPitched)
        .other          KernelPitched,@"STO_CUDA_ENTRY STV_DEFAULT"
KernelPitched:
.text.KernelPitched:
[----:B------:R-:W-:Y:S01]  /*0000*/  LDC R1, c[0x0][0x37c] ;  /* 0x0000df00ff017b82 */ /* 0x000fe20000000800 */
[----:B------:R-:W0:Y:S07]  /*0010*/  S2R R2, SR_TID.Y ;  /* 0x0000000000027919 */ /* 0x000e2e0000002200 */
[----:B------:R-:W1:Y:S01]  /*0020*/  LDC R5, c[0x0][0x360] ;  /* 0x0000d800ff057b82 */ /* 0x000e620000000800 */
[----:B------:R-:W2:Y:S01]  /*0030*/  LDCU.64 UR6, c[0x0][0x390] ;  /* 0x00007200ff0677ac */ /* 0x000ea20008000a00 */
[----:B------:R-:W1:Y:S06]  /*0040*/  S2R R0, SR_TID.X ;  /* 0x0000000000007919 */ /* 0x000e6c0000002100 */
[----:B------:R-:W0:Y:S08]  /*0050*/  S2UR UR5, SR_CTAID.Y ;  /* 0x00000000000579c3 */ /* 0x000e300000002600 */
[----:B------:R-:W0:Y:S08]  /*0060*/  LDC R7, c[0x0][0x364] ;  /* 0x0000d900ff077b82 */ /* 0x000e300000000800 */
[----:B------:R-:W1:Y:S01]  /*0070*/  S2UR UR4, SR_CTAID.X ;  /* 0x00000000000479c3 */ /* 0x000e620000002500 */
[----:B0-----:R-:W-:-:S05]  /*0080*/  IMAD R7, R7, UR5, R2 ;  /* 0x0000000507077c24 */ /* 0x001fca000f8e0202 */
[----:B--2---:R-:W-:Y:S01]  /*0090*/  ISETP.GE.AND P0, PT, R7, UR7, PT ;  /* 0x0000000707007c0c */ /* 0x004fe2000bf06270 */
[----:B-1----:R-:W-:-:S05]  /*00a0*/  IMAD R5, R5, UR4, R0 ;  /* 0x0000000405057c24 */ /* 0x002fca000f8e0200 */
[----:B------:R-:W-:-:S13]  /*00b0*/  ISETP.GE.OR P0, PT, R5, UR6, P0 ;  /* 0x0000000605007c0c */ /* 0x000fda0008706670 */
[----:B------:R-:W-:Y:S05]  /*00c0*/  @P0 EXIT ;  /* 0x000000000000094d */ /* 0x000fea0003800000 */
[----:B------:R-:W0:Y:S01]  /*00d0*/  LDC.64 R2, c[0x0][0x380] ;  /* 0x0000e000ff027b82 */ /* 0x000e220000000a00 */
[----:B------:R-:W0:Y:S01]  /*00e0*/  LDCU.64 UR6, c[0x0][0x388] ;  /* 0x00007100ff0677ac */ /* 0x000e220008000a00 */
[----:B------:R-:W1:Y:S01]  /*00f0*/  LDCU.64 UR4, c[0x0][0x358] ;  /* 0x00006b00ff0477ac */ /* 0x000e620008000a00 */
[----:B0-----:R-:W-:-:S04]  /*0100*/  IMAD.WIDE.U32 R2, R7, UR6, R2 ;  /* 0x0000000607027c25 */ /* 0x001fc8000f8e0002 */
[----:B------:R-:W-:Y:S02]  /*0110*/  IMAD R3, R7, UR7, R3 ;  /* 0x0000000707037c24 */ /* 0x000fe4000f8e0203 */
[----:B------:R-:W-:-:S05]  /*0120*/  IMAD.WIDE R2, R5, 0x4, R2 ;  /* 0x0000000405027825 */ /* 0x000fca00078e0202 */
[----:B-1----:R-:W2:Y:S02]  /*0130*/  LDG.E R0, desc[UR4][R2.64] ;  /* 0x0000000402007981 */ /* 0x002ea4000c1e1900 */
[----:B--2---:R-:W-:-:S05]  /*0140*/  FADD R5, R0, 1 ;  /* 0x3f80000000057421 */ /* 0x004fca0000000000 */
[----:B------:R-:W-:Y:S01]  /*0150*/  STG.E desc[UR4][R2.64], R5 ;  /* 0x0000000502007986 */ /* 0x000fe2000c101904 */
[----:B------:R-:W-:Y:S05]  /*0160*/  EXIT ;  /* 0x000000000000794d */ /* 0x000fea0003800000 */
.L_x_0:
[----:B------:R-:W-:-:S00]  /*0170*/  BRA `(.L_x_0) ;  /* 0xfffffffc00fc7947 */ /* 0x000fc0000383ffff */
[----:B------:R-:W-:-:S00]  /*0180*/  NOP ;  /* 0x0000000000007918 */ /* 0x000fc00000000000 */
[----:B------:R-:W-:-:S00]  /*0190*/  NOP ;  /* 0x0000000000007918 */ /* 0x000fc00000000000 */
[----:B------:R-:W-:-:S00]  /*01a0*/  NOP ;  /* 0x0000000000007918 */ /* 0x000fc00000000000 */
[----:B------:R-:W-:-:S00]  /*01b0*/  NOP ;  /* 0x0000000000007918 */ /* 0x000fc00000000000 */
[----:B------:R-:W-:-:S00]  /*01c0*/  NOP ;  /* 0x0000000000007918 */ /* 0x000fc00000000000 */
[----:B------:R-:W-:-:S00]  /*01d0*/  NOP ;  /* 0x0000000000007918 */ /* 0x000fc00000000000 */
[----:B------:R-:W-:-:S00]  /*01e0*/  NOP ;  /* 0x0000000000007918 */ /* 0x000fc00000000000 */
[----:B------:R-:W-:-:S00]  /*01f0*/  NOP ;  /* 0x0000000000007918 */ /* 0x000fc00000000000 */
.L_x_1:


//--------------------- .nv.shared.reserved.0     --------------------------
	.section	.nv.shared.reserved.0,"aw",@nobits
	.weak		__nv_reservedSMEM_offset_0_alias
	.size		__nv_reservedSMEM_offset_0_alias, 0, 64
	.other		__nv_reservedSMEM_offset_0_alias,@"STO_CUDA_RESERVED_SHARED STV_DEFAULT"
__nv_reservedSMEM_offset_0_alias:
	.zero		0
	.zero		64


//--------------------- .nv.constant0.KernelPitched --------------------------
	.section	.nv.constant0.KernelPitched,"a",@progbits
	.sectionflags	@""
	.align	4
.nv.constant0.KernelPitched:
	.zero		920


//--------------------- SYMBOLS --------------------------

	.type		.nv.reservedSmem.offset0,@object
	.size		.nv.reservedSmem.offset0,0x4
